//
// Generated by NVIDIA NVVM Compiler
//
// Compiler Build ID: CL-36424714
// Cuda compilation tools, release 13.0, V13.0.88
// Based on NVVM 20.0.0
//

.version 9.0
.target sm_100
.address_size 64

	// .globl	DepthConvFused_2_kernel0
// _ZZ24DepthConvFused_2_kernel0E20PaddedInput_0_shared has been demoted
// _ZZ24DepthConvFused_2_kernel0E8red_buf0 has been demoted

.visible .entry DepthConvFused_2_kernel0(
	.param .u64 .ptr .align 1 DepthConvFused_2_kernel0_param_0,
	.param .u64 .ptr .align 1 DepthConvFused_2_kernel0_param_1,
	.param .u64 .ptr .align 1 DepthConvFused_2_kernel0_param_2,
	.param .u64 .ptr .align 1 DepthConvFused_2_kernel0_param_3
)
{
	.reg .pred 	%p<32>;
	.reg .b32 	%r<110>;
	.reg .b32 	%f<105>;
	.reg .b64 	%rd<17>;
	// demoted variable
	.shared .align 4 .b8 _ZZ24DepthConvFused_2_kernel0E20PaddedInput_0_shared[4096];
	// demoted variable
	.shared .align 4 .b8 _ZZ24DepthConvFused_2_kernel0E8red_buf0[512];
	ld.param.u64 	%rd6, [DepthConvFused_2_kernel0_param_0];
	ld.param.u64 	%rd7, [DepthConvFused_2_kernel0_param_1];
	ld.param.u64 	%rd8, [DepthConvFused_2_kernel0_param_2];
	ld.param.u64 	%rd9, [DepthConvFused_2_kernel0_param_3];
	cvta.to.global.u64 	%rd1, %rd7;
	cvta.to.global.u64 	%rd2, %rd8;
	cvta.to.global.u64 	%rd3, %rd9;
	cvta.to.global.u64 	%rd10, %rd6;
	mov.u32 	%r17, %ctaid.x;
	mul.hi.u32 	%r18, %r17, -1840700269;
	shr.u32 	%r19, %r18, 6;
	mul.lo.s32 	%r20, %r19, 14336;
	shl.b32 	%r21, %r17, 5;
	and.b32  	%r22, %r21, 96;
	shr.u32 	%r23, %r17, 2;
	mul.hi.u32 	%r24, %r23, 613566757;
	shr.u32 	%r25, %r24, 2;
	mul.lo.s32 	%r26, %r25, 28;
	sub.s32 	%r27, %r23, %r26;
	shl.b32 	%r29, %r27, 8;
	mov.u32 	%r30, %tid.y;
	shr.u32 	%r32, %r30, 1;
	shl.b32 	%r33, %r30, 7;
	and.b32  	%r34, %r33, 128;
	mov.u32 	%r1, %tid.x;
	add.s32 	%r35, %r22, %r1;
	or.b32  	%r36, %r35, %r20;
	mad.lo.s32 	%r37, %r32, 7168, %r36;
	add.s32 	%r38, %r37, %r34;
	add.s32 	%r39, %r38, %r29;
	mul.wide.u32 	%rd11, %r39, 4;
	add.s64 	%rd4, %rd10, %rd11;
	mov.b32 	%r107, 0;
	st.global.u32 	[%rd4], %r107;
	sub.s32 	%r40, 1, %r30;
	shl.b32 	%r41, %r27, 1;
	setp.gt.s32 	%p4, %r40, %r41;
	sub.s32 	%r42, 57, %r30;
	setp.ge.s32 	%p5, %r41, %r42;
	or.pred  	%p6, %p4, %p5;
	add.s32 	%r43, %r1, %r33;
	add.s32 	%r44, %r43, %r20;
	add.s32 	%r45, %r44, %r29;
	add.s32 	%r2, %r45, -7296;
	shl.b32 	%r46, %r30, 5;
	add.s32 	%r47, %r46, %r1;
	shl.b32 	%r48, %r30, 6;
	and.b32  	%r49, %r48, 65408;
	and.b32  	%r50, %r46, 32;
	add.s32 	%r51, %r50, %r1;
	add.s32 	%r52, %r51, %r49;
	mad.lo.s32 	%r53, %r30, 96, %r47;
	add.s32 	%r3, %r53, %r22;
	shl.b32 	%r54, %r47, 2;
	mov.u32 	%r55, _ZZ24DepthConvFused_2_kernel0E8red_buf0;
	add.s32 	%r4, %r55, %r54;
	add.s32 	%r56, %r17, -3248;
	setp.lt.u32 	%p7, %r56, -3136;
	or.pred  	%p1, %p7, %p6;
	mov.u32 	%r57, _ZZ24DepthConvFused_2_kernel0E20PaddedInput_0_shared;
	add.s32 	%r5, %r57, %r54;
	setp.gt.u32 	%p8, %r17, 3135;
	or.pred  	%p2, %p8, %p6;
	setp.gt.u32 	%p9, %r17, 3023;
	or.pred  	%p3, %p9, %p6;
	shl.b32 	%r58, %r52, 2;
	add.s32 	%r6, %r57, %r58;
	shl.b32 	%r59, %r1, 2;
	add.s32 	%r7, %r57, %r59;
	add.s32 	%r60, %r33, %r55;
	add.s32 	%r8, %r60, 8;
	mov.f32 	%f100, 0f00000000;
$L__BB0_1:
	bar.sync 	0;
	shl.b32 	%r10, %r107, 5;
	add.s32 	%r61, %r2, %r10;
	mul.wide.s32 	%rd12, %r61, 4;
	add.s64 	%rd5, %rd1, %rd12;
	mov.f32 	%f101, 0f00000000;
	@%p1 bra 	$L__BB0_3;
	ld.global.nc.f32 	%f101, [%rd5];
$L__BB0_3:
	st.shared.f32 	[%r5], %f101;
	mov.f32 	%f102, 0f00000000;
	@%p2 bra 	$L__BB0_5;
	ld.global.nc.f32 	%f102, [%rd5+28672];
$L__BB0_5:
	st.shared.f32 	[%r5+512], %f102;
	mov.f32 	%f103, 0f00000000;
	@%p2 bra 	$L__BB0_7;
	ld.global.nc.f32 	%f103, [%rd5+57344];
$L__BB0_7:
	st.shared.f32 	[%r5+1024], %f103;
	mov.f32 	%f104, 0f00000000;
	@%p3 bra 	$L__BB0_9;
	ld.global.nc.f32 	%f104, [%rd5+86016];
$L__BB0_9:
	st.shared.f32 	[%r5+1536], %f104;
	bar.sync 	0;
	add.s32 	%r63, %r10, %r1;
	ld.shared.f32 	%f17, [%r6];
	mul.wide.u32 	%rd13, %r63, 4;
	add.s64 	%rd14, %rd2, %rd13;
	ld.global.nc.f32 	%f18, [%rd14];
	fma.rn.f32 	%f19, %f17, %f18, 0f00000000;
	ld.shared.f32 	%f20, [%r6+128];
	ld.global.nc.f32 	%f21, [%rd14+512];
	fma.rn.f32 	%f22, %f20, %f21, %f19;
	ld.shared.f32 	%f23, [%r6+256];
	ld.global.nc.f32 	%f24, [%rd14+1024];
	fma.rn.f32 	%f25, %f23, %f24, %f22;
	ld.shared.f32 	%f26, [%r6+512];
	ld.global.nc.f32 	%f27, [%rd14+1536];
	fma.rn.f32 	%f28, %f26, %f27, %f25;
	ld.shared.f32 	%f29, [%r6+640];
	ld.global.nc.f32 	%f30, [%rd14+2048];
	fma.rn.f32 	%f31, %f29, %f30, %f28;
	ld.shared.f32 	%f32, [%r6+768];
	ld.global.nc.f32 	%f33, [%rd14+2560];
	fma.rn.f32 	%f34, %f32, %f33, %f31;
	ld.shared.f32 	%f35, [%r6+1024];
	ld.global.nc.f32 	%f36, [%rd14+3072];
	fma.rn.f32 	%f37, %f35, %f36, %f34;
	ld.shared.f32 	%f38, [%r6+1152];
	ld.global.nc.f32 	%f39, [%rd14+3584];
	fma.rn.f32 	%f40, %f38, %f39, %f37;
	ld.shared.f32 	%f41, [%r6+1280];
	ld.global.nc.f32 	%f42, [%rd14+4096];
	fma.rn.f32 	%f10, %f41, %f42, %f40;
	bar.sync 	0;
	shl.b32 	%r64, %r107, 12;
	add.s32 	%r65, %r3, %r64;
	mul.wide.u32 	%rd15, %r65, 4;
	add.s64 	%rd16, %rd3, %rd15;
	ld.global.nc.f32 	%f43, [%rd16];
	st.shared.f32 	[%r5], %f43;
	ld.global.nc.f32 	%f44, [%rd16+2048];
	st.shared.f32 	[%r5+512], %f44;
	ld.global.nc.f32 	%f45, [%rd16+4096];
	st.shared.f32 	[%r5+1024], %f45;
	ld.global.nc.f32 	%f46, [%rd16+6144];
	st.shared.f32 	[%r5+1536], %f46;
	ld.global.nc.f32 	%f47, [%rd16+8192];
	st.shared.f32 	[%r5+2048], %f47;
	ld.global.nc.f32 	%f48, [%rd16+10240];
	st.shared.f32 	[%r5+2560], %f48;
	ld.global.nc.f32 	%f49, [%rd16+12288];
	st.shared.f32 	[%r5+3072], %f49;
	ld.global.nc.f32 	%f50, [%rd16+14336];
	st.shared.f32 	[%r5+3584], %f50;
	bar.sync 	0;
	mov.b32 	%r109, 256;
	mov.u32 	%r108, %r8;
$L__BB0_10:
	add.s32 	%r66, %r7, %r109;
	ld.shared.f32 	%f51, [%r66+-256];
	mul.f32 	%f52, %f10, %f51;
	mov.b32 	%r67, %f52;
	shfl.sync.down.b32	%r68|%p10, %r67, 16, 31, -1;
	mov.b32 	%f53, %r68;
	add.f32 	%f54, %f52, %f53;
	mov.b32 	%r69, %f54;
	shfl.sync.down.b32	%r70|%p11, %r69, 8, 31, -1;
	mov.b32 	%f55, %r70;
	add.f32 	%f56, %f54, %f55;
	mov.b32 	%r71, %f56;
	shfl.sync.down.b32	%r72|%p12, %r71, 4, 31, -1;
	mov.b32 	%f57, %r72;
	add.f32 	%f58, %f56, %f57;
	mov.b32 	%r73, %f58;
	shfl.sync.down.b32	%r74|%p13, %r73, 2, 31, -1;
	mov.b32 	%f59, %r74;
	add.f32 	%f60, %f58, %f59;
	mov.b32 	%r75, %f60;
	shfl.sync.down.b32	%r76|%p14, %r75, 1, 31, -1;
	mov.b32 	%f61, %r76;
	add.f32 	%f62, %f60, %f61;
	st.volatile.shared.f32 	[%r108+-8], %f62;
	ld.shared.f32 	%f63, [%r66+-128];
	mul.f32 	%f64, %f10, %f63;
	mov.b32 	%r77, %f64;
	shfl.sync.down.b32	%r78|%p15, %r77, 16, 31, -1;
	mov.b32 	%f65, %r78;
	add.f32 	%f66, %f64, %f65;
	mov.b32 	%r79, %f66;
	shfl.sync.down.b32	%r80|%p16, %r79, 8, 31, -1;
	mov.b32 	%f67, %r80;
	add.f32 	%f68, %f66, %f67;
	mov.b32 	%r81, %f68;
	shfl.sync.down.b32	%r82|%p17, %r81, 4, 31, -1;
	mov.b32 	%f69, %r82;
	add.f32 	%f70, %f68, %f69;
	mov.b32 	%r83, %f70;
	shfl.sync.down.b32	%r84|%p18, %r83, 2, 31, -1;
	mov.b32 	%f71, %r84;
	add.f32 	%f72, %f70, %f71;
	mov.b32 	%r85, %f72;
	shfl.sync.down.b32	%r86|%p19, %r85, 1, 31, -1;
	mov.b32 	%f73, %r86;
	add.f32 	%f74, %f72, %f73;
	st.volatile.shared.f32 	[%r108+-4], %f74;
	ld.shared.f32 	%f75, [%r66];
	mul.f32 	%f76, %f10, %f75;
	mov.b32 	%r87, %f76;
	shfl.sync.down.b32	%r88|%p20, %r87, 16, 31, -1;
	mov.b32 	%f77, %r88;
	add.f32 	%f78, %f76, %f77;
	mov.b32 	%r89, %f78;
	shfl.sync.down.b32	%r90|%p21, %r89, 8, 31, -1;
	mov.b32 	%f79, %r90;
	add.f32 	%f80, %f78, %f79;
	mov.b32 	%r91, %f80;
	shfl.sync.down.b32	%r92|%p22, %r91, 4, 31, -1;
	mov.b32 	%f81, %r92;
	add.f32 	%f82, %f80, %f81;
	mov.b32 	%r93, %f82;
	shfl.sync.down.b32	%r94|%p23, %r93, 2, 31, -1;
	mov.b32 	%f83, %r94;
	add.f32 	%f84, %f82, %f83;
	mov.b32 	%r95, %f84;
	shfl.sync.down.b32	%r96|%p24, %r95, 1, 31, -1;
	mov.b32 	%f85, %r96;
	add.f32 	%f86, %f84, %f85;
	st.volatile.shared.f32 	[%r108], %f86;
	ld.shared.f32 	%f87, [%r66+128];
	mul.f32 	%f88, %f10, %f87;
	mov.b32 	%r97, %f88;
	shfl.sync.down.b32	%r98|%p25, %r97, 16, 31, -1;
	mov.b32 	%f89, %r98;
	add.f32 	%f90, %f88, %f89;
	mov.b32 	%r99, %f90;
	shfl.sync.down.b32	%r100|%p26, %r99, 8, 31, -1;
	mov.b32 	%f91, %r100;
	add.f32 	%f92, %f90, %f91;
	mov.b32 	%r101, %f92;
	shfl.sync.down.b32	%r102|%p27, %r101, 4, 31, -1;
	mov.b32 	%f93, %r102;
	add.f32 	%f94, %f92, %f93;
	mov.b32 	%r103, %f94;
	shfl.sync.down.b32	%r104|%p28, %r103, 2, 31, -1;
	mov.b32 	%f95, %r104;
	add.f32 	%f96, %f94, %f95;
	mov.b32 	%r105, %f96;
	shfl.sync.down.b32	%r106|%p29, %r105, 1, 31, -1;
	mov.b32 	%f97, %r106;
	add.f32 	%f98, %f96, %f97;
	st.volatile.shared.f32 	[%r108+4], %f98;
	add.s32 	%r109, %r109, 512;
	add.s32 	%r108, %r108, 16;
	setp.ne.s32 	%p30, %r109, 4352;
	@%p30 bra 	$L__BB0_10;
	bar.sync 	0;
	ld.volatile.shared.f32 	%f99, [%r4];
	add.f32 	%f100, %f100, %f99;
	st.global.f32 	[%rd4], %f100;
	add.s32 	%r107, %r107, 1;
	setp.ne.s32 	%p31, %r107, 4;
	@%p31 bra 	$L__BB0_1;
	ret;

}


// ===== COMPILED SASS (sm_100) =====

	.target	sm_100

	.elftype	@"ET_EXEC"


//--------------------- .note.nv.tkinfo           --------------------------
	.section	.note.nv.tkinfo,"",@"SHT_NOTE"
	.sectionflags	@"SHF_NOTE_NV_TKINFO"
	.tkinfo
        /*0018*/ 	.word	0x00000002
        /*0030*/ 	.string	""
        /*0030*/ 	.string	"ptxas"
        /*0030*/ 	.string	"Cuda compilation tools, release 13.0, V13.0.88"
        /*0030*/ 	.string	"Build cuda_13.0.r13.0/compiler.36424714_0"
        /*0030*/ 	.string	"-arch sm_100 -m 64 "



//--------------------- .note.nv.cuinfo           --------------------------
	.section	.note.nv.cuinfo,"",@"SHT_NOTE"
	.sectionflags	@"SHF_NOTE_NV_CUINFO"
        /*0018*/ 	.short	0x0002
        /*001a*/ 	.short	0x0064
        /*001c*/ 	.short	0x0082
	.zero		2


//--------------------- .nv.info                  --------------------------
	.section	.nv.info,"",@"SHT_CUDA_INFO"
	.align	4


	//----- nvinfo : EIATTR_REGCOUNT
	.align		4
        /*0000*/ 	.byte	0x04, 0x2f
        /*0002*/ 	.short	(.L_1 - .L_0)
	.align		4
.L_0:
        /*0004*/ 	.word	index@(DepthConvFused_2_kernel0)
        /*0008*/ 	.word	0x00000020


	//----- nvinfo : EIATTR_FRAME_SIZE
	.align		4
.L_1:
        /*000c*/ 	.byte	0x04, 0x11
        /*000e*/ 	.short	(.L_3 - .L_2)
	.align		4
.L_2:
        /*0010*/ 	.word	index@(DepthConvFused_2_kernel0)
        /*0014*/ 	.word	0x00000000


	//----- nvinfo : EIATTR_MIN_STACK_SIZE
	.align		4
.L_3:
        /*0018*/ 	.byte	0x04, 0x12
        /*001a*/ 	.short	(.L_5 - .L_4)
	.align		4
.L_4:
        /*001c*/ 	.word	index@(DepthConvFused_2_kernel0)
        /*0020*/ 	.word	0x00000000
.L_5:


//--------------------- .nv.compat                --------------------------
	.section	.nv.compat,"",@"SHT_CUDA_COMPAT_INFO"
	.align	4
        /*0000*/ 	.byte	0x02, 0x09, 0x00, 0x00, 0x02, 0x02, 0x01, 0x00, 0x02, 0x05, 0x05, 0x00, 0x03, 0x07, 0x01, 0x01
        /*0010*/ 	.byte	0x02, 0x03, 0x00, 0x00, 0x02, 0x06, 0x01, 0x00, 0x04, 0x0b, 0x08, 0x00, 0x09, 0x00, 0x00, 0x00
        /*0020*/ 	.byte	0x00, 0x00, 0x00, 0x00


//--------------------- .nv.info.DepthConvFused_2_kernel0 --------------------------
	.section	.nv.info.DepthConvFused_2_kernel0,"",@"SHT_CUDA_INFO"
	.sectionflags	@""
	.align	4


	//----- nvinfo : EIATTR_CUDA_API_VERSION
	.align		4
        /*0000*/ 	.byte	0x04, 0x37
        /*0002*/ 	.short	(.L_7 - .L_6)
.L_6:
        /*0004*/ 	.word	0x00000082


	//----- nvinfo : EIATTR_KPARAM_INFO
	.align		4
.L_7:
        /*0008*/ 	.byte	0x04, 0x17
        /*000a*/ 	.short	(.L_9 - .L_8)
.L_8:
        /*000c*/ 	.word	0x00000000
        /*0010*/ 	.short	0x0003
        /*0012*/ 	.short	0x0018
        /*0014*/ 	.byte	0x00, 0xf5, 0x21, 0x00


	//----- nvinfo : EIATTR_KPARAM_INFO
	.align		4
.L_9:
        /*0018*/ 	.byte	0x04, 0x17
        /*001a*/ 	.short	(.L_11 - .L_10)
.L_10:
        /*001c*/ 	.word	0x00000000
        /*0020*/ 	.short	0x0002
        /*0022*/ 	.short	0x0010
        /*0024*/ 	.byte	0x00, 0xf5, 0x21, 0x00


	//----- nvinfo : EIATTR_KPARAM_INFO
	.align		4
.L_11:
        /*0028*/ 	.byte	0x04, 0x17
        /*002a*/ 	.short	(.L_13 - .L_12)
.L_12:
        /*002c*/ 	.word	0x00000000
        /*0030*/ 	.short	0x0001
        /*0032*/ 	.short	0x0008
        /*0034*/ 	.byte	0x00, 0xf5, 0x21, 0x00


	//----- nvinfo : EIATTR_KPARAM_INFO
	.align		4
.L_13:
        /*0038*/ 	.byte	0x04, 0x17
        /*003a*/ 	.short	(.L_15 - .L_14)
.L_14:
        /*003c*/ 	.word	0x00000000
        /*0040*/ 	.short	0x0000
        /*0042*/ 	.short	0x0000
        /*0044*/ 	.byte	0x00, 0xf5, 0x21, 0x00


	//----- nvinfo : EIATTR_SPARSE_MMA_MASK
	.align		4
.L_15:
        /*0048*/ 	.byte	0x03, 0x50
        /*004a*/ 	.short	0x0000


	//----- nvinfo : EIATTR_MAXREG_COUNT
	.align		4
        /*004c*/ 	.byte	0x03, 0x1b
        /*004e*/ 	.short	0x00ff


	//----- nvinfo : EIATTR_NUM_BARRIERS
	.align		4
        /*0050*/ 	.byte	0x02, 0x4c
        /*0052*/ 	.byte	0x01
	.zero		1


	//----- nvinfo : EIATTR_MERCURY_ISA_VERSION
	.align		4
        /*0054*/ 	.byte	0x03, 0x5f
        /*0056*/ 	.short	0x0101


	//----- nvinfo : EIATTR_COOP_GROUP_MASK_REGIDS
	.align		4
        /*0058*/ 	.byte	0x04, 0x29
        /*005a*/ 	.short	(.L_17 - .L_16)


	//   ....[0]....
.L_16:
        /*005c*/ 	.word	0xffffffff


	//   ....[1]....
        /*0060*/ 	.word	0xffffffff


	//   ....[2]....
        /*0064*/ 	.word	0xffffffff


	//   ....[3]....
        /*0068*/ 	.word	0xffffffff


	//   ....[4]....
        /*006c*/ 	.word	0xffffffff


	//   ....[5]....
        /*0070*/ 	.word	0xffffffff


	//   ....[6]....
        /*0074*/ 	.word	0xffffffff


	//   ....[7]....
        /*0078*/ 	.word	0xffffffff


	//   ....[8]....
        /*007c*/ 	.word	0xffffffff


	//   ....[9]....
        /*0080*/ 	.word	0xffffffff


	//   ....[10]....
        /*0084*/ 	.word	0xffffffff


	//   ....[11]....
        /*0088*/ 	.word	0xffffffff


	//   ....[12]....
        /*008c*/ 	.word	0xffffffff


	//   ....[13]....
        /*0090*/ 	.word	0xffffffff


	//   ....[14]....
        /*0094*/ 	.word	0xffffffff


	//   ....[15]....
        /*0098*/ 	.word	0xffffffff


	//   ....[16]....
        /*009c*/ 	.word	0xffffffff


	//   ....[17]....
        /*00a0*/ 	.word	0xffffffff


	//   ....[18]....
        /*00a4*/ 	.word	0xffffffff


	//   ....[19]....
        /*00a8*/ 	.word	0xffffffff


	//   ....[20]....
        /*00ac*/ 	.word	0xffffffff


	//   ....[21]....
        /*00b0*/ 	.word	0xffffffff


	//   ....[22]....
        /*00b4*/ 	.word	0xffffffff


	//   ....[23]....
        /*00b8*/ 	.word	0xffffffff


	//   ....[24]....
        /*00bc*/ 	.word	0xffffffff


	//   ....[25]....
        /*00c0*/ 	.word	0xffffffff


	//   ....[26]....
        /*00c4*/ 	.word	0xffffffff


	//   ....[27]....
        /*00c8*/ 	.word	0xffffffff


	//   ....[28]....
        /*00cc*/ 	.word	0xffffffff


	//   ....[29]....
        /*00d0*/ 	.word	0xffffffff


	//   ....[30]....
        /*00d4*/ 	.word	0xffffffff


	//   ....[31]....
        /*00d8*/ 	.word	0xffffffff


	//   ....[32]....
        /*00dc*/ 	.word	0xffffffff


	//   ....[33]....
        /*00e0*/ 	.word	0xffffffff


	//   ....[34]....
        /*00e4*/ 	.word	0xffffffff


	//   ....[35]....
        /*00e8*/ 	.word	0xffffffff


	//   ....[36]....
        /*00ec*/ 	.word	0xffffffff


	//   ....[37]....
        /*00f0*/ 	.word	0xffffffff


	//   ....[38]....
        /*00f4*/ 	.word	0xffffffff


	//   ....[39]....
        /*00f8*/ 	.word	0xffffffff


	//   ....[40]....
        /*00fc*/ 	.word	0xffffffff


	//   ....[41]....
        /*0100*/ 	.word	0xffffffff


	//   ....[42]....
        /*0104*/ 	.word	0xffffffff


	//   ....[43]....
        /*0108*/ 	.word	0xffffffff


	//   ....[44]....
        /*010c*/ 	.word	0xffffffff


	//   ....[45]....
        /*0110*/ 	.word	0xffffffff


	//   ....[46]....
        /*0114*/ 	.word	0xffffffff


	//   ....[47]....
        /*0118*/ 	.word	0xffffffff


	//   ....[48]....
        /*011c*/ 	.word	0xffffffff


	//   ....[49]....
        /*0120*/ 	.word	0xffffffff


	//   ....[50]....
        /*0124*/ 	.word	0xffffffff


	//   ....[51]....
        /*0128*/ 	.word	0xffffffff


	//   ....[52]....
        /*012c*/ 	.word	0xffffffff


	//   ....[53]....
        /*0130*/ 	.word	0xffffffff


	//   ....[54]....
        /*0134*/ 	.word	0xffffffff


	//   ....[55]....
        /*0138*/ 	.word	0xffffffff


	//   ....[56]....
        /*013c*/ 	.word	0xffffffff


	//   ....[57]....
        /*0140*/ 	.word	0xffffffff


	//   ....[58]....
        /*0144*/ 	.word	0xffffffff


	//   ....[59]....
        /*0148*/ 	.word	0xffffffff


	//   ....[60]....
        /*014c*/ 	.word	0xffffffff


	//   ....[61]....
        /*0150*/ 	.word	0xffffffff


	//   ....[62]....
        /*0154*/ 	.word	0xffffffff


	//   ....[63]....
        /*0158*/ 	.word	0xffffffff


	//   ....[64]....
        /*015c*/ 	.word	0xffffffff


	//   ....[65]....
        /*0160*/ 	.word	0xffffffff


	//   ....[66]....
        /*0164*/ 	.word	0xffffffff


	//   ....[67]....
        /*0168*/ 	.word	0xffffffff


	//   ....[68]....
        /*016c*/ 	.word	0xffffffff


	//   ....[69]....
        /*0170*/ 	.word	0xffffffff


	//   ....[70]....
        /*0174*/ 	.word	0xffffffff


	//   ....[71]....
        /*0178*/ 	.word	0xffffffff


	//   ....[72]....
        /*017c*/ 	.word	0xffffffff


	//   ....[73]....
        /*0180*/ 	.word	0xffffffff


	//   ....[74]....
        /*0184*/ 	.word	0xffffffff


	//   ....[75]....
        /*0188*/ 	.word	0xffffffff


	//   ....[76]....
        /*018c*/ 	.word	0xffffffff


	//   ....[77]....
        /*0190*/ 	.word	0xffffffff


	//   ....[78]....
        /*0194*/ 	.word	0xffffffff


	//   ....[79]....
        /*0198*/ 	.word	0xffffffff


	//----- nvinfo : EIATTR_COOP_GROUP_INSTR_OFFSETS
	.align		4
.L_17:
        /*019c*/ 	.byte	0x04, 0x28
        /*019e*/ 	.short	(.L_19 - .L_18)


	//   ....[0]....
.L_18:
        /*01a0*/ 	.word	0x00000800


	//   ....[1]....
        /*01a4*/ 	.word	0x00000820


	//   ....[2]....
        /*01a8*/ 	.word	0x00000840


	//   ....[3]....
        /*01ac*/ 	.word	0x00000860


	//   ....[4]....
        /*01b0*/ 	.word	0x00000880


	//   ....[5]....
        /*01b4*/ 	.word	0x000008d0


	//   ....[6]....
        /*01b8*/ 	.word	0x000008f0


	//   ....[7]....
        /*01bc*/ 	.word	0x00000910


	//   ....[8]....
        /*01c0*/ 	.word	0x00000930


	//   ....[9]....
        /*01c4*/ 	.word	0x00000950


	//   ....[10]....
        /*01c8*/ 	.word	0x000009a0


	//   ....[11]....
        /*01cc*/ 	.word	0x000009c0


	//   ....[12]....
        /*01d0*/ 	.word	0x000009e0


	//   ....[13]....
        /*01d4*/ 	.word	0x00000a00


	//   ....[14]....
        /*01d8*/ 	.word	0x00000a20


	//   ....[15]....
        /*01dc*/ 	.word	0x00000a70


	//   ....[16]....
        /*01e0*/ 	.word	0x00000a90


	//   ....[17]....
        /*01e4*/ 	.word	0x00000ab0


	//   ....[18]....
        /*01e8*/ 	.word	0x00000ad0


	//   ....[19]....
        /*01ec*/ 	.word	0x00000af0


	//   ....[20]....
        /*01f0*/ 	.word	0x00000b40


	//   ....[21]....
        /*01f4*/ 	.word	0x00000b60


	//   ....[22]....
        /*01f8*/ 	.word	0x00000b80


	//   ....[23]....
        /*01fc*/ 	.word	0x00000ba0


	//   ....[24]....
        /*0200*/ 	.word	0x00000bc0


	//   ....[25]....
        /*0204*/ 	.word	0x00000c10


	//   ....[26]....
        /*0208*/ 	.word	0x00000c30


	//   ....[27]....
        /*020c*/ 	.word	0x00000c50


	//   ....[28]....
        /*0210*/ 	.word	0x00000c70


	//   ....[29]....
        /*0214*/ 	.word	0x00000c90


	//   ....[30]....
        /*0218*/ 	.word	0x00000ce0


	//   ....[31]....
        /*021c*/ 	.word	0x00000d00


	//   ....[32]....
        /*0220*/ 	.word	0x00000d20


	//   ....[33]....
        /*0224*/ 	.word	0x00000d40


	//   ....[34]....
        /*0228*/ 	.word	0x00000d60


	//   ....[35]....
        /*022c*/ 	.word	0x00000db0


	//   ....[36]....
        /*0230*/ 	.word	0x00000dd0


	//   ....[37]....
        /*0234*/ 	.word	0x00000df0


	//   ....[38]....
        /*0238*/ 	.word	0x00000e10


	//   ....[39]....
        /*023c*/ 	.word	0x00000e30


	//   ....[40]....
        /*0240*/ 	.word	0x00000e80


	//   ....[41]....
        /*0244*/ 	.word	0x00000ea0


	//   ....[42]....
        /*0248*/ 	.word	0x00000ec0


	//   ....[43]....
        /*024c*/ 	.word	0x00000ee0


	//   ....[44]....
        /*0250*/ 	.word	0x00000f00


	//   ....[45]....
        /*0254*/ 	.word	0x00000f50


	//   ....[46]....
        /*0258*/ 	.word	0x00000f70


	//   ....[47]....
        /*025c*/ 	.word	0x00000f90


	//   ....[48]....
        /*0260*/ 	.word	0x00000fb0


	//   ....[49]....
        /*0264*/ 	.word	0x00000fd0


	//   ....[50]....
        /*0268*/ 	.word	0x00001020


	//   ....[51]....
        /*026c*/ 	.word	0x00001040


	//   ....[52]....
        /*0270*/ 	.word	0x00001060


	//   ....[53]....
        /*0274*/ 	.word	0x00001080


	//   ....[54]....
        /*0278*/ 	.word	0x000010a0


	//   ....[55]....
        /*027c*/ 	.word	0x000010f0


	//   ....[56]....
        /*0280*/ 	.word	0x00001110


	//   ....[57]....
        /*0284*/ 	.word	0x00001130


	//   ....[58]....
        /*0288*/ 	.word	0x00001150


	//   ....[59]....
        /*028c*/ 	.word	0x00001170


	//   ....[60]....
        /*0290*/ 	.word	0x000011c0


	//   ....[61]....
        /*0294*/ 	.word	0x000011e0


	//   ....[62]....
        /*0298*/ 	.word	0x00001200


	//   ....[63]....
        /*029c*/ 	.word	0x00001220


	//   ....[64]....
        /*02a0*/ 	.word	0x00001240


	//   ....[65]....
        /*02a4*/ 	.word	0x00001290


	//   ....[66]....
        /*02a8*/ 	.word	0x000012b0


	//   ....[67]....
        /*02ac*/ 	.word	0x000012d0


	//   ....[68]....
        /*02b0*/ 	.word	0x000012f0


	//   ....[69]....
        /*02b4*/ 	.word	0x00001310


	//   ....[70]....
        /*02b8*/ 	.word	0x00001360


	//   ....[71]....
        /*02bc*/ 	.word	0x00001380


	//   ....[72]....
        /*02c0*/ 	.word	0x000013a0


	//   ....[73]....
        /*02c4*/ 	.word	0x000013c0


	//   ....[74]....
        /*02c8*/ 	.word	0x000013e0


	//   ....[75]....
        /*02cc*/ 	.word	0x00001450


	//   ....[76]....
        /*02d0*/ 	.word	0x00001470


	//   ....[77]....
        /*02d4*/ 	.word	0x00001490


	//   ....[78]....
        /*02d8*/ 	.word	0x000014b0


	//   ....[79]....
        /*02dc*/ 	.word	0x000014d0


	//----- nvinfo : EIATTR_VRC_CTA_INIT_COUNT
	.align		4
.L_19:
        /*02e0*/ 	.byte	0x02, 0x4a
	.zero		1
	.zero		1


	//----- nvinfo : EIATTR_EXIT_INSTR_OFFSETS
	.align		4
        /*02e4*/ 	.byte	0x04, 0x1c
        /*02e6*/ 	.short	(.L_21 - .L_20)


	//   ....[0]....
.L_20:
        /*02e8*/ 	.word	0x00001590


	//----- nvinfo : EIATTR_CBANK_PARAM_SIZE
	.align		4
.L_21:
        /*02ec*/ 	.byte	0x03, 0x19
        /*02ee*/ 	.short	0x0020


	//----- nvinfo : EIATTR_PARAM_CBANK
	.align		4
        /*02f0*/ 	.byte	0x04, 0x0a
        /*02f2*/ 	.short	(.L_23 - .L_22)
	.align		4
.L_22:
        /*02f4*/ 	.word	index@(.nv.constant0.DepthConvFused_2_kernel0)
        /*02f8*/ 	.short	0x0380
        /*02fa*/ 	.short	0x0020


	//----- nvinfo : EIATTR_SW_WAR
	.align		4
.L_23:
        /*02fc*/ 	.byte	0x04, 0x36
        /*02fe*/ 	.short	(.L_25 - .L_24)
.L_24:
        /*0300*/ 	.word	0x00000008
.L_25:


//--------------------- .nv.callgraph             --------------------------
	.section	.nv.callgraph,"",@"SHT_CUDA_CALLGRAPH"
	.align	4
	.sectionentsize	8
	.align		4
        /*0000*/ 	.word	0x00000000
	.align		4
        /*0004*/ 	.word	0xffffffff
	.align		4
        /*0008*/ 	.word	0x00000000
	.align		4
        /*000c*/ 	.word	0xfffffffe
	.align		4
        /*0010*/ 	.word	0x00000000
	.align		4
        /*0014*/ 	.word	0xfffffffd
	.align		4
        /*0018*/ 	.word	0x00000000
	.align		4
        /*001c*/ 	.word	0xfffffffc


//--------------------- .text.DepthConvFused_2_kernel0 --------------------------
	.section	.text.DepthConvFused_2_kernel0,"ax",@progbits
	.align	128
        .global         DepthConvFused_2_kernel0
        .type           DepthConvFused_2_kernel0,@function
        .size           DepthConvFused_2_kernel0,(.L_x_3 - DepthConvFused_2_kernel0)
        .other          DepthConvFused_2_kernel0,@"STO_CUDA_ENTRY STV_DEFAULT"
DepthConvFused_2_kernel0:
.text.DepthConvFused_2_kernel0:
[----:B------:R-:W-:Y:S01]  /*0000*/  LDC R1, c[0x0][0x37c] ;  /* 0x0000df00ff017b82 */ /* 0x000fe20000000800 */
[----:B------:R-:W0:Y:S01]  /*0010*/  S2R R14, SR_CTAID.X ;  /* 0x00000000000e7919 */ /* 0x000e220000002500 */
[----:B------:R-:W1:Y:S01]  /*0020*/  LDCU.64 UR6, c[0x0][0x358] ;  /* 0x00006b00ff0677ac */ /* 0x000e620008000a00 */
[----:B------:R-:W2:Y:S01]  /*0030*/  S2R R10, SR_TID.X ;  /* 0x00000000000a7919 */ /* 0x000ea20000002100 */
[----:B------:R-:W3:Y:S01]  /*0040*/  S2R R0, SR_TID.Y ;  /* 0x0000000000007919 */ /* 0x000ee20000002200 */
[----:B------:R-:W4:Y:S01]  /*0050*/  S2R R19, SR_CgaCtaId ;  /* 0x0000000000137919 */ /* 0x000f220000008800 */
[C---:B0-----:R-:W-:Y:S01]  /*0060*/  IMAD.HI.U32 R2, R14.reuse, -0x6db6db6d, RZ ;  /* 0x924924930e027827 */ /* 0x041fe200078e00ff */
[----:B------:R-:W-:Y:S02]  /*0070*/  SHF.L.U32 R11, R14, 0x5, RZ ;  /* 0x000000050e0b7819 */ /* 0x000fe400000006ff */
[----:B------:R-:W-:Y:S02]  /*0080*/  SHF.R.U32.HI R8, RZ, 0x2, R14 ;  /* 0x00000002ff087819 */ /* 0x000fe4000001160e */
[----:B------:R-:W-:-:S02]  /*0090*/  SHF.R.U32.HI R2, RZ, 0x6, R2 ;  /* 0x00000006ff027819 */ /* 0x000fc40000011602 */
[----:B------:R-:W-:Y:S01]  /*00a0*/  LOP3.LUT R11, R11, 0x60, RZ, 0xc0, !PT ;  /* 0x000000600b0b7812 */ /* 0x000fe200078ec0ff */
[----:B------:R-:W-:Y:S01]  /*00b0*/  IMAD.HI.U32 R6, R8, 0x24924925, RZ ;  /* 0x2492492508067827 */ /* 0x000fe200078e00ff */
[----:B---3--:R-:W-:Y:S02]  /*00c0*/  SHF.R.U32.HI R9, RZ, 0x1, R0 ;  /* 0x00000001ff097819 */ /* 0x008fe40000011600 */
[----:B--2---:R-:W-:Y:S01]  /*00d0*/  IADD3 R5, PT, PT, R11, R10, RZ ;  /* 0x0000000a0b057210 */ /* 0x004fe20007ffe0ff */
[----:B------:R-:W-:Y:S01]  /*00e0*/  IMAD R4, R2, 0x3800, RZ ;  /* 0x0000380002047824 */ /* 0x000fe200078e02ff */
[----:B------:R-:W-:Y:S01]  /*00f0*/  SHF.R.U32.HI R7, RZ, 0x2, R6 ;  /* 0x00000002ff077819 */ /* 0x000fe20000011606 */
[----:B------:R-:W0:Y:S01]  /*0100*/  LDC.64 R2, c[0x0][0x380] ;  /* 0x0000e000ff027b82 */ /* 0x000e220000000a00 */
[C---:B------:R-:W-:Y:S02]  /*0110*/  SHF.L.U32 R17, R0.reuse, 0x5, RZ ;  /* 0x0000000500117819 */ /* 0x040fe400000006ff */
[----:B------:R-:W-:Y:S01]  /*0120*/  LOP3.LUT R12, R5, R4, RZ, 0xfc, !PT ;  /* 0x00000004050c7212 */ /* 0x000fe200078efcff */
[----:B------:R-:W-:Y:S01]  /*0130*/  IMAD R8, R7, -0x1c, R8 ;  /* 0xffffffe407087824 */ /* 0x000fe200078e0208 */
[----:B------:R-:W-:-:S02]  /*0140*/  SHF.L.U32 R5, R0, 0x7, RZ ;  /* 0x0000000700057819 */ /* 0x000fc400000006ff */
[----:B------:R-:W-:Y:S01]  /*0150*/  SHF.L.U32 R16, R0, 0x6, RZ ;  /* 0x0000000600107819 */ /* 0x000fe200000006ff */
[----:B------:R-:W-:Y:S01]  /*0160*/  IMAD R9, R9, 0x1c00, R12 ;  /* 0x00001c0009097824 */ /* 0x000fe200078e020c */
[----:B------:R-:W-:Y:S02]  /*0170*/  LOP3.LUT R6, R5, 0x80, RZ, 0xc0, !PT ;  /* 0x0000008005067812 */ /* 0x000fe400078ec0ff */
[----:B------:R-:W-:Y:S02]  /*0180*/  MOV R12, 0x400 ;  /* 0x00000400000c7802 */ /* 0x000fe40000000f00 */
[----:B------:R-:W-:Y:S02]  /*0190*/  IADD3 R9, PT, PT, R6, R9, RZ ;  /* 0x0000000906097210 */ /* 0x000fe40007ffe0ff */
[----:B------:R-:W-:Y:S02]  /*01a0*/  IADD3 R6, PT, PT, R12, 0x1000, RZ ;  /* 0x000010000c067810 */ /* 0x000fe40007ffe0ff */
[----:B------:R-:W-:-:S02]  /*01b0*/  LEA R13, R8, R9, 0x8 ;  /* 0x00000009080d7211 */ /* 0x000fc400078e40ff */
[----:B----4-:R-:W-:Y:S02]  /*01c0*/  LEA R7, R19, R12, 0x18 ;  /* 0x0000000c13077211 */ /* 0x010fe400078ec0ff */
[----:B------:R-:W-:Y:S02]  /*01d0*/  IADD3 R12, PT, PT, -R0, 0x39, RZ ;  /* 0x00000039000c7810 */ /* 0x000fe40007ffe1ff */
[----:B------:R-:W-:Y:S01]  /*01e0*/  SHF.L.U32 R15, R8, 0x1, RZ ;  /* 0x00000001080f7819 */ /* 0x000fe200000006ff */
[----:B0-----:R-:W-:Y:S01]  /*01f0*/  IMAD.WIDE.U32 R2, R13, 0x4, R2 ;  /* 0x000000040d027825 */ /* 0x001fe200078e0002 */
[----:B------:R-:W-:Y:S02]  /*0200*/  IADD3 R9, PT, PT, R17, R10, RZ ;  /* 0x0000000a11097210 */ /* 0x000fe40007ffe0ff */
[----:B------:R-:W-:Y:S02]  /*0210*/  ISETP.GE.AND P0, PT, R15, R12, PT ;  /* 0x0000000c0f00720c */ /* 0x000fe40003f06270 */
[----:B-1----:R0:W-:Y:S01]  /*0220*/  STG.E desc[UR6][R2.64], RZ ;  /* 0x000000ff02007986 */ /* 0x0021e2000c101906 */
[C---:B------:R-:W-:Y:S01]  /*0230*/  IADD3 R12, PT, PT, -R0.reuse, 0x1, RZ ;  /* 0x00000001000c7810 */ /* 0x040fe20007ffe1ff */
[----:B------:R-:W-:Y:S01]  /*0240*/  IMAD R0, R0, 0x60, R9 ;  /* 0x0000006000007824 */ /* 0x000fe200078e0209 */
[----:B------:R-:W-:-:S02]  /*0250*/  LOP3.LUT R18, R17, 0x20, RZ, 0xc0, !PT ;  /* 0x0000002011127812 */ /* 0x000fc400078ec0ff */
[----:B------:R-:W-:Y:S02]  /*0260*/  LOP3.LUT R17, R16, 0xff80, RZ, 0xc0, !PT ;  /* 0x0000ff8010117812 */ /* 0x000fe400078ec0ff */
[----:B------:R-:W-:Y:S02]  /*0270*/  IADD3 R13, PT, PT, R4, R10, R5 ;  /* 0x0000000a040d7210 */ /* 0x000fe40007ffe005 */
[----:B------:R-:W-:Y:S02]  /*0280*/  ISETP.GT.OR P0, PT, R12, R15, P0 ;  /* 0x0000000f0c00720c */ /* 0x000fe40000704670 */
[----:B------:R-:W-:Y:S02]  /*0290*/  IADD3 R4, PT, PT, R14, -0xcb0, RZ ;  /* 0xfffff3500e047810 */ /* 0x000fe40007ffe0ff */
[----:B------:R-:W-:Y:S02]  /*02a0*/  LEA R6, R19, R6, 0x18 ;  /* 0x0000000613067211 */ /* 0x000fe400078ec0ff */
[----:B------:R-:W-:-:S02]  /*02b0*/  IADD3 R18, PT, PT, R17, R18, R10 ;  /* 0x0000001211127210 */ /* 0x000fc40007ffe00a */
[----:B------:R-:W-:Y:S02]  /*02c0*/  LEA R19, R8, R13, 0x8 ;  /* 0x0000000d08137211 */ /* 0x000fe400078e40ff */
[----:B------:R-:W-:Y:S02]  /*02d0*/  CS2R R12, SRZ ;  /* 0x00000000000c7805 */ /* 0x000fe4000001ff00 */
[----:B------:R-:W-:Y:S02]  /*02e0*/  ISETP.LT.U32.OR P1, PT, R4, -0xc40, P0 ;  /* 0xfffff3c00400780c */ /* 0x000fe40000721470 */
[C---:B------:R-:W-:Y:S02]  /*02f0*/  ISETP.GT.U32.OR P2, PT, R14.reuse, 0xc3f, P0 ;  /* 0x00000c3f0e00780c */ /* 0x040fe40000744470 */
[----:B------:R-:W-:Y:S02]  /*0300*/  ISETP.GT.U32.OR P0, PT, R14, 0xbcf, P0 ;  /* 0x00000bcf0e00780c */ /* 0x000fe40000704470 */
[----:B------:R-:W-:-:S02]  /*0310*/  LEA R17, R18, R7, 0x2 ;  /* 0x0000000712117211 */ /* 0x000fc400078e10ff */
[----:B------:R-:W-:Y:S02]  /*0320*/  IADD3 R11, PT, PT, R11, R0, RZ ;  /* 0x000000000b0b7210 */ /* 0x000fe40007ffe0ff */
[----:B------:R-:W-:Y:S02]  /*0330*/  IADD3 R14, PT, PT, R5, 0x8, R6 ;  /* 0x00000008050e7810 */ /* 0x000fe40007ffe006 */
[C---:B------:R-:W-:Y:S02]  /*0340*/  LEA R15, R9.reuse, R6, 0x2 ;  /* 0x00000006090f7211 */ /* 0x040fe400078e10ff */
[-C--:B------:R-:W-:Y:S02]  /*0350*/  LEA R16, R9, R7.reuse, 0x2 ;  /* 0x0000000709107211 */ /* 0x080fe400078e10ff */
[----:B------:R-:W-:Y:S02]  /*0360*/  LEA R18, R10, R7, 0x2 ;  /* 0x000000070a127211 */ /* 0x000fe400078e10ff */
[----:B0-----:R-:W-:-:S07]  /*0370*/  IADD3 R19, PT, PT, R19, -0x1c80, RZ ;  /* 0xffffe38013137810 */ /* 0x001fce0007ffe0ff */
.L_x_1:
[----:B0-----:R-:W0:Y:S01]  /*0380*/  LDC.64 R8, c[0x0][0x388] ;  /* 0x0000e200ff087b82 */ /* 0x001e220000000a00 */
[C---:B------:R-:W-:Y:S01]  /*0390*/  LEA R5, R12.reuse, R19, 0x5 ;  /* 0x000000130c057211 */ /* 0x040fe200078e28ff */
[----:B------:R-:W-:Y:S01]  /*03a0*/  HFMA2 R21, -RZ, RZ, 0, 0 ;  /* 0x00000000ff157431 */ /* 0x000fe200000001ff */
[----:B------:R-:W-:Y:S01]  /*03b0*/  MOV R23, RZ ;  /* 0x000000ff00177202 */ /* 0x000fe20000000f00 */
[----:B------:R-:W-:Y:S01]  /*03c0*/  HFMA2 R25, -RZ, RZ, 0, 0 ;  /* 0x00000000ff197431 */ /* 0x000fe200000001ff */
[----:B------:R-:W-:Y:S02]  /*03d0*/  MOV R27, RZ ;  /* 0x000000ff001b7202 */ /* 0x000fe40000000f00 */
[----:B------:R-:W-:Y:S01]  /*03e0*/  LEA R29, R12, R10, 0x5 ;  /* 0x0000000a0c1d7211 */ /* 0x000fe200078e28ff */
[----:B------:R-:W1:Y:S01]  /*03f0*/  LDC.64 R6, c[0x0][0x398] ;  /* 0x0000e600ff067b82 */ /* 0x000e620000000a00 */
[----:B0-----:R-:W-:-:S07]  /*0400*/  IMAD.WIDE R8, R5, 0x4, R8 ;  /* 0x0000000405087825 */ /* 0x001fce00078e0208 */
[----:B------:R-:W0:Y:S01]  /*0410*/  LDC.64 R4, c[0x0][0x390] ;  /* 0x0000e400ff047b82 */ /* 0x000e220000000a00 */
[----:B------:R-:W2:Y:S04]  /*0420*/  @!P1 LDG.E.CONSTANT R21, desc[UR6][R8.64] ;  /* 0x0000000608159981 */ /* 0x000ea8000c1e9900 */
[----:B------:R-:W3:Y:S04]  /*0430*/  @!P2 LDG.E.CONSTANT R23, desc[UR6][R8.64+0x7000] ;  /* 0x007000060817a981 */ /* 0x000ee8000c1e9900 */
[----:B------:R-:W4:Y:S04]  /*0440*/  @!P2 LDG.E.CONSTANT R25, desc[UR6][R8.64+0xe000] ;  /* 0x00e000060819a981 */ /* 0x000f28000c1e9900 */
[----:B------:R-:W5:Y:S01]  /*0450*/  @!P0 LDG.E.CONSTANT R27, desc[UR6][R8.64+0x15000] ;  /* 0x01500006081b8981 */ /* 0x000f62000c1e9900 */
[----:B------:R-:W-:Y:S01]  /*0460*/  LEA R0, R12, R11, 0xc ;  /* 0x0000000b0c007211 */ /* 0x000fe200078e60ff */
[----:B------:R-:W-:Y:S01]  /*0470*/  BAR.SYNC.DEFER_BLOCKING 0x0 ;  /* 0x0000000000007b1d */ /* 0x000fe20000010000 */
[----:B0-----:R-:W-:-:S05]  /*0480*/  IMAD.WIDE.U32 R4, R29, 0x4, R4 ;  /* 0x000000041d047825 */ /* 0x001fca00078e0004 */
[----:B------:R-:W5:Y:S04]  /*0490*/  LDG.E.CONSTANT R29, desc[UR6][R4.64] ;  /* 0x00000006041d7981 */ /* 0x000f68000c1e9900 */
[----:B------:R-:W5:Y:S04]  /*04a0*/  LDG.E.CONSTANT R24, desc[UR6][R4.64+0x200] ;  /* 0x0002000604187981 */ /* 0x000f68000c1e9900 */
[----:B------:R-:W5:Y:S04]  /*04b0*/  LDG.E.CONSTANT R22, desc[UR6][R4.64+0x400] ;  /* 0x0004000604167981 */ /* 0x000f68000c1e9900 */
[----:B------:R-:W5:Y:S01]  /*04c0*/  LDG.E.CONSTANT R20, desc[UR6][R4.64+0x600] ;  /* 0x0006000604147981 */ /* 0x000f62000c1e9900 */
[----:B-1----:R-:W-:-:S05]  /*04d0*/  IMAD.WIDE.U32 R6, R0, 0x4, R6 ;  /* 0x0000000400067825 */ /* 0x002fca00078e0006 */
[----:B------:R-:W5:Y:S04]  /*04e0*/  LDG.E.CONSTANT R9, desc[UR6][R6.64] ;  /* 0x0000000606097981 */ /* 0x000f68000c1e9900 */
[----:B--2---:R0:W-:Y:S04]  /*04f0*/  STS [R16], R21 ;  /* 0x0000001510007388 */ /* 0x0041e80000000800 */
[----:B---3--:R1:W-:Y:S04]  /*0500*/  STS [R16+0x200], R23 ;  /* 0x0002001710007388 */ /* 0x0083e80000000800 */
[----:B----4-:R-:W-:Y:S04]  /*0510*/  STS [R16+0x400], R25 ;  /* 0x0004001910007388 */ /* 0x010fe80000000800 */
[----:B-----5:R-:W-:Y:S01]  /*0520*/  STS [R16+0x600], R27 ;  /* 0x0006001b10007388 */ /* 0x020fe20000000800 */
[----:B------:R-:W-:Y:S06]  /*0530*/  BAR.SYNC.DEFER_BLOCKING 0x0 ;  /* 0x0000000000007b1d */ /* 0x000fec0000010000 */
[----:B0-----:R-:W2:Y:S04]  /*0540*/  LDG.E.CONSTANT R21, desc[UR6][R4.64+0x800] ;  /* 0x0008000604157981 */ /* 0x001ea8000c1e9900 */
[----:B-1----:R-:W3:Y:S04]  /*0550*/  LDG.E.CONSTANT R23, desc[UR6][R4.64+0x1000] ;  /* 0x0010000604177981 */ /* 0x002ee8000c1e9900 */
[----:B------:R-:W0:Y:S04]  /*0560*/  LDS R0, [R17] ;  /* 0x0000000011007984 */ /* 0x000e280000000800 */
[----:B------:R-:W1:Y:S04]  /*0570*/  LDS R8, [R17+0x80] ;  /* 0x0000800011087984 */ /* 0x000e680000000800 */
[----:B------:R-:W4:Y:S04]  /*0580*/  LDS R28, [R17+0x100] ;  /* 0x00010000111c7984 */ /* 0x000f280000000800 */
[----:B------:R-:W5:Y:S04]  /*0590*/  LDS R26, [R17+0x200] ;  /* 0x00020000111a7984 */ /* 0x000f680000000800 */
[----:B------:R-:W-:Y:S04]  /*05a0*/  LDS R27, [R17+0x400] ;  /* 0x00040000111b7984 */ /* 0x000fe80000000800 */
[----:B------:R-:W-:Y:S01]  /*05b0*/  LDS R25, [R17+0x480] ;  /* 0x0004800011197984 */ /* 0x000fe20000000800 */
[----:B0-----:R-:W-:-:S03]  /*05c0*/  FFMA R29, R0, R29, RZ ;  /* 0x0000001d001d7223 */ /* 0x001fc600000000ff */
[----:B------:R-:W3:Y:S01]  /*05d0*/  LDG.E.CONSTANT R0, desc[UR6][R4.64+0xe00] ;  /* 0x000e000604007981 */ /* 0x000ee2000c1e9900 */
[----:B-1----:R-:W-:-:S03]  /*05e0*/  FFMA R29, R8, R24, R29 ;  /* 0x00000018081d7223 */ /* 0x002fc6000000001d */
[----:B------:R-:W2:Y:S01]  /*05f0*/  LDS R24, [R17+0x280] ;  /* 0x0002800011187984 */ /* 0x000ea20000000800 */
[----:B----4-:R-:W-:-:S03]  /*0600*/  FFMA R29, R28, R22, R29 ;  /* 0x000000161c1d7223 */ /* 0x010fc6000000001d */
[----:B------:R-:W4:Y:S01]  /*0610*/  LDG.E.CONSTANT R22, desc[UR6][R4.64+0xa00] ;  /* 0x000a000604167981 */ /* 0x000f22000c1e9900 */
[----:B-----5:R-:W-:-:S03]  /*0620*/  FFMA R26, R26, R20, R29 ;  /* 0x000000141a1a7223 */ /* 0x020fc6000000001d */
[----:B------:R-:W4:Y:S04]  /*0630*/  LDS R29, [R17+0x300] ;  /* 0x00030000111d7984 */ /* 0x000f280000000800 */
[----:B------:R-:W0:Y:S01]  /*0640*/  LDS R20, [R17+0x500] ;  /* 0x0005000011147984 */ /* 0x000e220000000800 */
[----:B------:R-:W-:Y:S06]  /*0650*/  BAR.SYNC.DEFER_BLOCKING 0x0 ;  /* 0x0000000000007b1d */ /* 0x000fec0000010000 */
[----:B------:R-:W5:Y:S04]  /*0660*/  LDG.E.CONSTANT R8, desc[UR6][R4.64+0xc00] ;  /* 0x000c000604087981 */ /* 0x000f68000c1e9900 */
[----:B------:R-:W2:Y:S04]  /*0670*/  LDG.E.CONSTANT R28, desc[UR6][R6.64+0x800] ;  /* 0x00080006061c7981 */ /* 0x000ea8000c1e9900 */
[----:B------:R-:W3:Y:S04]  /*0680*/  LDG.E.CONSTANT R5, desc[UR6][R6.64+0x1000] ;  /* 0x0010000606057981 */ /* 0x000ee8000c1e9900 */
[----:B------:R-:W4:Y:S04]  /*0690*/  LDG.E.CONSTANT R4, desc[UR6][R6.64+0x1800] ;  /* 0x0018000606047981 */ /* 0x000f28000c1e9900 */
[----:B------:R1:W-:Y:S04]  /*06a0*/  STS [R16], R9 ;  /* 0x0000000910007388 */ /* 0x0003e80000000800 */
[----:B-1----:R-:W5:Y:S04]  /*06b0*/  LDG.E.CONSTANT R9, desc[UR6][R6.64+0x2800] ;  /* 0x0028000606097981 */ /* 0x002f68000c1e9900 */
[----:B---3--:R1:W-:Y:S04]  /*06c0*/  STS [R16+0x400], R5 ;  /* 0x0004000510007388 */ /* 0x0083e80000000800 */
[----:B----4-:R3:W-:Y:S04]  /*06d0*/  STS [R16+0x600], R4 ;  /* 0x0006000410007388 */ /* 0x0107e80000000800 */
[----:B-1----:R-:W4:Y:S04]  /*06e0*/  LDG.E.CONSTANT R5, desc[UR6][R6.64+0x2000] ;  /* 0x0020000606057981 */ /* 0x002f28000c1e9900 */
[----:B---3--:R-:W3:Y:S04]  /*06f0*/  LDG.E.CONSTANT R4, desc[UR6][R6.64+0x3800] ;  /* 0x0038000606047981 */ /* 0x008ee8000c1e9900 */
[----:B-----5:R1:W-:Y:S04]  /*0700*/  STS [R16+0xa00], R9 ;  /* 0x000a000910007388 */ /* 0x0203e80000000800 */
[----:B-1----:R-:W5:Y:S04]  /*0710*/  LDG.E.CONSTANT R9, desc[UR6][R6.64+0x3000] ;  /* 0x0030000606097981 */ /* 0x002f68000c1e9900 */
[----:B--2---:R1:W-:Y:S01]  /*0720*/  STS [R16+0x200], R28 ;  /* 0x0002001c10007388 */ /* 0x0043e20000000800 */
[----:B------:R-:W-:-:S04]  /*0730*/  FFMA R24, R24, R21, R26 ;  /* 0x0000001518187223 */ /* 0x000fc8000000001a */
[----:B------:R-:W-:-:S04]  /*0740*/  FFMA R22, R29, R22, R24 ;  /* 0x000000161d167223 */ /* 0x000fc80000000018 */
[----:B------:R-:W-:-:S04]  /*0750*/  FFMA R8, R27, R8, R22 ;  /* 0x000000081b087223 */ /* 0x000fc80000000016 */
[----:B------:R-:W-:Y:S01]  /*0760*/  FFMA R25, R25, R0, R8 ;  /* 0x0000000019197223 */ /* 0x000fe20000000008 */
[----:B------:R-:W-:-:S03]  /*0770*/  MOV R0, R14 ;  /* 0x0000000e00007202 */ /* 0x000fc60000000f00 */
[----:B0-----:R-:W-:Y:S01]  /*0780*/  FFMA R20, R20, R23, R25 ;  /* 0x0000001714147223 */ /* 0x001fe20000000019 */
[----:B------:R-:W-:Y:S01]  /*0790*/  UMOV UR4, 0x100 ;  /* 0x0000010000047882 */ /* 0x000fe20000000000 */
[----:B----4-:R1:W-:Y:S04]  /*07a0*/  STS [R16+0x800], R5 ;  /* 0x0008000510007388 */ /* 0x0103e80000000800 */
[----:B---3--:R1:W-:Y:S04]  /*07b0*/  STS [R16+0xe00], R4 ;  /* 0x000e000410007388 */ /* 0x0083e80000000800 */
[----:B-----5:R1:W-:Y:S01]  /*07c0*/  STS [R16+0xc00], R9 ;  /* 0x000c000910007388 */ /* 0x0203e20000000800 */
[----:B------:R-:W-:Y:S06]  /*07d0*/  BAR.SYNC.DEFER_BLOCKING 0x0 ;  /* 0x0000000000007b1d */ /* 0x000fec0000010000 */
.L_x_0:
[----:B-1----:R-:W0:Y:S02]  /*07e0*/  LDS R5, [R18+UR4+-0x100] ;  /* 0xffff000412057984 */ /* 0x002e240008000800 */
[----:B0-----:R-:W-:-:S05]  /*07f0*/  FMUL R5, R20, R5 ;  /* 0x0000000514057220 */ /* 0x001fca0000400000 */
[----:B------:R-:W0:Y:S02]  /*0800*/  SHFL.DOWN PT, R4, R5, 0x10, 0x1f ;  /* 0x0a001f0005047f89 */ /* 0x000e2400000e0000 */
[----:B0-----:R-:W-:-:S05]  /*0810*/  FADD R4, R5, R4 ;  /* 0x0000000405047221 */ /* 0x001fca0000000000 */
        /* <DEDUP_REMOVED lines=8> */
[----:B------:R-:W-:Y:S04]  /*08a0*/  STS [R0+-0x8], R21 ;  /* 0xfffff81500007388 */ /* 0x000fe80000000800 */
[----:B------:R-:W0:Y:S02]  /*08b0*/  LDS R5, [R18+UR4+-0x80] ;  /* 0xffff800412057984 */ /* 0x000e240008000800 */
        /* <DEDUP_REMOVED lines=12> */
[----:B------:R-:W0:Y:S02]  /*0980*/  LDS R5, [R18+UR4] ;  /* 0x0000000412057984 */ /* 0x000e240008000800 */
        /* <DEDUP_REMOVED lines=11> */
[----:B------:R-:W-:Y:S04]  /*0a40*/  STS [R0], R21 ;  /* 0x0000001500007388 */ /* 0x000fe80000000800 */
[----:B------:R-:W0:Y:S02]  /*0a50*/  LDS R5, [R18+UR4+0x80] ;  /* 0x0000800412057984 */ /* 0x000e240008000800 */
        /* <DEDUP_REMOVED lines=11> */
[----:B------:R-:W-:Y:S04]  /*0b10*/  STS [R0+0x4], R21 ;  /* 0x0000041500007388 */ /* 0x000fe80000000800 */
        /* <DEDUP_REMOVED lines=143> */
[----:B------:R-:W0:Y:S01]  /*1410*/  LDS R5, [R18+UR4+0x680] ;  /* 0x0006800412057984 */ /* 0x000e220008000800 */
[----:B------:R-:W-:-:S04]  /*1420*/  UIADD3 UR4, UPT, UPT, UR4, 0x800, URZ ;  /* 0x0000080004047890 */ /* 0x000fc8000fffe0ff */
[----:B------:R-:W-:Y:S01]  /*1430*/  UISETP.NE.AND UP0, UPT, UR4, 0x1100, UPT ;  /* 0x000011000400788c */ /* 0x000fe2000bf05270 */
        /* <DEDUP_REMOVED lines=11> */
[----:B------:R0:W-:Y:S02]  /*14f0*/  STS [R0+0x34], R21 ;  /* 0x0000341500007388 */ /* 0x0001e40000000800 */
[----:B0-----:R-:W-:Y:S01]  /*1500*/  IADD3 R0, PT, PT, R0, 0x40, RZ ;  /* 0x0000004000007810 */ /* 0x001fe20007ffe0ff */
[----:B------:R-:W-:Y:S06]  /*1510*/  BRA.U UP0, `(.L_x_0) ;  /* 0xfffffff100b07547 */ /* 0x000fec000b83ffff */
[----:B------:R-:W-:Y:S01]  /*1520*/  BAR.SYNC.DEFER_BLOCKING 0x0 ;  /* 0x0000000000007b1d */ /* 0x000fe20000010000 */
[----:B------:R-:W-:-:S04]  /*1530*/  IADD3 R12, PT, PT, R12, 0x1, RZ ;  /* 0x000000010c0c7810 */ /* 0x000fc80007ffe0ff */
[----:B------:R-:W-:Y:S01]  /*1540*/  ISETP.NE.AND P3, PT, R12, 0x4, PT ;  /* 0x000000040c00780c */ /* 0x000fe20003f65270 */
[----:B------:R-:W0:Y:S02]  /*1550*/  LDS R0, [R15] ;  /* 0x000000000f007984 */ /* 0x000e240000000800 */
[----:B0-----:R-:W-:-:S05]  /*1560*/  FADD R13, R0, R13 ;  /* 0x0000000d000d7221 */ /* 0x001fca0000000000 */
[----:B------:R0:W-:Y:S05]  /*1570*/  STG.E desc[UR6][R2.64], R13 ;  /* 0x0000000d02007986 */ /* 0x0001ea000c101906 */
[----:B------:R-:W-:Y:S05]  /*1580*/  @P3 BRA `(.L_x_1) ;  /* 0xffffffec007c3947 */ /* 0x000fea000383ffff */
[----:B------:R-:W-:Y:S05]  /*1590*/  EXIT ;  /* 0x000000000000794d */ /* 0x000fea0003800000 */
.L_x_2:
[----:B------:R-:W-:-:S00]  /*15a0*/  BRA `(.L_x_2) ;  /* 0xfffffffc00fc7947 */ /* 0x000fc0000383ffff */
[----:B------:R-:W-:-:S00]  /*15b0*/  NOP ;  /* 0x0000000000007918 */ /* 0x000fc00000000000 */
        /* <DEDUP_REMOVED lines=12> */
.L_x_3:


//--------------------- .nv.shared.DepthConvFused_2_kernel0 --------------------------
	.section	.nv.shared.DepthConvFused_2_kernel0,"aw",@nobits
	.sectionflags	@""
	.align	4
.nv.shared.DepthConvFused_2_kernel0:
	.zero		5632


//--------------------- .nv.shared.reserved.0     --------------------------
	.section	.nv.shared.reserved.0,"aw",@nobits
	.weak		__nv_reservedSMEM_offset_0_alias
	.size		__nv_reservedSMEM_offset_0_alias, 0, 64
	.other		__nv_reservedSMEM_offset_0_alias,@"STO_CUDA_RESERVED_SHARED STV_DEFAULT"
__nv_reservedSMEM_offset_0_alias:
	.zero		0
	.zero		64


//--------------------- .nv.constant0.DepthConvFused_2_kernel0 --------------------------
	.section	.nv.constant0.DepthConvFused_2_kernel0,"a",@progbits
	.sectionflags	@""
	.align	4
.nv.constant0.DepthConvFused_2_kernel0:
	.zero		928


//--------------------- SYMBOLS --------------------------

	.type		.nv.reservedSmem.offset0,@object
	.size		.nv.reservedSmem.offset0,0x4
	.type		.nv.reservedSmem.cap,@object
	.size		.nv.reservedSmem.cap,0x4
